//
// Generated by NVIDIA NVVM Compiler
//
// Compiler Build ID: CL-36424714
// Cuda compilation tools, release 13.0, V13.0.88
// Based on NVVM 20.0.0
//

.version 9.0
.target sm_100
.address_size 64

	// .globl	_Z7kernel8PjS_

.visible .entry _Z7kernel8PjS_(
	.param .u64 .ptr .align 1 _Z7kernel8PjS__param_0,
	.param .u64 .ptr .align 1 _Z7kernel8PjS__param_1
)
{
	.reg .pred 	%p<3>;
	.reg .b32 	%r<19>;
	.reg .b64 	%rd<7>;

	ld.param.u64 	%rd2, [_Z7kernel8PjS__param_0];
	ld.param.u64 	%rd1, [_Z7kernel8PjS__param_1];
	cvta.to.global.u64 	%rd3, %rd2;
	// begin inline asm
	mov.u32 %r1, %laneid;
	// end inline asm
	mov.u32 	%r2, %tid.x;
	mul.wide.u32 	%rd4, %r2, 4;
	add.s64 	%rd5, %rd3, %rd4;
	ld.global.u32 	%r3, [%rd5];
	and.b32  	%r4, %r1, -8;
	mov.b32 	%r5, 255;
	shl.b32 	%r6, %r5, %r4;
	shfl.sync.down.b32	%r7|%p1, %r3, 1, 6175, %r6;
	st.global.u32 	[%rd5], %r7;
	setp.ne.s32 	%p2, %r2, 50;
	@%p2 bra 	$L__BB0_2;
	cvta.to.global.u64 	%rd6, %rd1;
	mov.b32 	%r8, 8;
	st.global.u32 	[%rd6], %r8;
	mov.u32 	%r9, %tid.y;
	mov.u32 	%r10, %tid.z;
	mov.u32 	%r11, %ntid.x;
	mov.u32 	%r12, %ntid.y;
	mad.lo.s32 	%r13, %r10, %r12, %r9;
	mad.lo.s32 	%r14, %r13, %r11, 2;
	and.b32  	%r15, %r14, 7;
	st.global.u32 	[%rd6+4], %r15;
	mul.lo.s32 	%r16, %r11, %r12;
	mov.u32 	%r17, %ntid.z;
	mul.lo.s32 	%r18, %r16, %r17;
	st.global.u32 	[%rd6+8], %r18;
$L__BB0_2:
	ret;

}
	// .globl	_Z8kernel32Pi
.visible .entry _Z8kernel32Pi(
	.param .u64 .ptr .align 1 _Z8kernel32Pi_param_0
)
{
	.reg .pred 	%p<2>;
	.reg .b32 	%r<12>;
	.reg .b64 	%rd<6>;

	ld.param.u64 	%rd1, [_Z8kernel32Pi_param_0];
	cvta.to.global.u64 	%rd2, %rd1;
	mov.u32 	%r1, %tid.x;
	mov.u32 	%r2, %tid.y;
	mov.u32 	%r3, %tid.z;
	mov.u32 	%r4, %ntid.x;
	mov.u32 	%r5, %ntid.y;
	mad.lo.s32 	%r6, %r3, %r5, %r2;
	mad.lo.s32 	%r7, %r6, %r4, %r1;
	shl.b32 	%r8, %r7, 5;
	and.b32  	%r9, %r8, 992;
	shfl.sync.down.b32	%r10|%p1, %r9, 1, 31, -1;
	shl.b32 	%r11, %r7, 2;
	cvt.u64.u32 	%rd3, %r11;
	and.b64  	%rd4, %rd3, 124;
	add.s64 	%rd5, %rd2, %rd4;
	st.global.u32 	[%rd5], %r10;
	ret;

}


// ===== COMPILED SASS (sm_100) =====

	.target	sm_100

	.elftype	@"ET_EXEC"


//--------------------- .note.nv.tkinfo           --------------------------
	.section	.note.nv.tkinfo,"",@"SHT_NOTE"
	.sectionflags	@"SHF_NOTE_NV_TKINFO"
	.tkinfo
        /*0018*/ 	.word	0x00000002
        /*0030*/ 	.string	""
        /*0030*/ 	.string	"ptxas"
        /*0030*/ 	.string	"Cuda compilation tools, release 13.0, V13.0.88"
        /*0030*/ 	.string	"Build cuda_13.0.r13.0/compiler.36424714_0"
        /*0030*/ 	.string	"-arch sm_100 -m 64 "



//--------------------- .note.nv.cuinfo           --------------------------
	.section	.note.nv.cuinfo,"",@"SHT_NOTE"
	.sectionflags	@"SHF_NOTE_NV_CUINFO"
        /*0018*/ 	.short	0x0002
        /*001a*/ 	.short	0x0064
        /*001c*/ 	.short	0x0082
	.zero		2


//--------------------- .nv.info                  --------------------------
	.section	.nv.info,"",@"SHT_CUDA_INFO"
	.align	4


	//----- nvinfo : EIATTR_REGCOUNT
	.align		4
        /*0000*/ 	.byte	0x04, 0x2f
        /*0002*/ 	.short	(.L_1 - .L_0)
	.align		4
.L_0:
        /*0004*/ 	.word	index@(_Z7kernel8PjS_)
        /*0008*/ 	.word	0x0000000c


	//----- nvinfo : EIATTR_FRAME_SIZE
	.align		4
.L_1:
        /*000c*/ 	.byte	0x04, 0x11
        /*000e*/ 	.short	(.L_3 - .L_2)
	.align		4
.L_2:
        /*0010*/ 	.word	index@(_Z7kernel8PjS_)
        /*0014*/ 	.word	0x00000000


	//----- nvinfo : EIATTR_REGCOUNT
	.align		4
.L_3:
        /*0018*/ 	.byte	0x04, 0x2f
        /*001a*/ 	.short	(.L_5 - .L_4)
	.align		4
.L_4:
        /*001c*/ 	.word	index@(_Z8kernel32Pi)
        /*0020*/ 	.word	0x00000008


	//----- nvinfo : EIATTR_FRAME_SIZE
	.align		4
.L_5:
        /*0024*/ 	.byte	0x04, 0x11
        /*0026*/ 	.short	(.L_7 - .L_6)
	.align		4
.L_6:
        /*0028*/ 	.word	index@(_Z8kernel32Pi)
        /*002c*/ 	.word	0x00000000


	//----- nvinfo : EIATTR_MIN_STACK_SIZE
	.align		4
.L_7:
        /*0030*/ 	.byte	0x04, 0x12
        /*0032*/ 	.short	(.L_9 - .L_8)
	.align		4
.L_8:
        /*0034*/ 	.word	index@(_Z8kernel32Pi)
        /*0038*/ 	.word	0x00000000


	//----- nvinfo : EIATTR_MIN_STACK_SIZE
	.align		4
.L_9:
        /*003c*/ 	.byte	0x04, 0x12
        /*003e*/ 	.short	(.L_11 - .L_10)
	.align		4
.L_10:
        /*0040*/ 	.word	index@(_Z7kernel8PjS_)
        /*0044*/ 	.word	0x00000000
.L_11:


//--------------------- .nv.compat                --------------------------
	.section	.nv.compat,"",@"SHT_CUDA_COMPAT_INFO"
	.align	4
        /*0000*/ 	.byte	0x02, 0x09, 0x00, 0x00, 0x02, 0x02, 0x01, 0x00, 0x02, 0x05, 0x05, 0x00, 0x03, 0x07, 0x01, 0x01
        /*0010*/ 	.byte	0x02, 0x03, 0x00, 0x00, 0x02, 0x06, 0x01, 0x00, 0x04, 0x0b, 0x08, 0x00, 0x09, 0x00, 0x00, 0x00
        /*0020*/ 	.byte	0x00, 0x00, 0x00, 0x00


//--------------------- .nv.info._Z8kernel32Pi    --------------------------
	.section	.nv.info._Z8kernel32Pi,"",@"SHT_CUDA_INFO"
	.sectionflags	@""
	.align	4


	//----- nvinfo : EIATTR_CUDA_API_VERSION
	.align		4
        /*0000*/ 	.byte	0x04, 0x37
        /*0002*/ 	.short	(.L_13 - .L_12)
.L_12:
        /*0004*/ 	.word	0x00000082


	//----- nvinfo : EIATTR_KPARAM_INFO
	.align		4
.L_13:
        /*0008*/ 	.byte	0x04, 0x17
        /*000a*/ 	.short	(.L_15 - .L_14)
.L_14:
        /*000c*/ 	.word	0x00000000
        /*0010*/ 	.short	0x0000
        /*0012*/ 	.short	0x0000
        /*0014*/ 	.byte	0x00, 0xf5, 0x21, 0x00


	//----- nvinfo : EIATTR_SPARSE_MMA_MASK
	.align		4
.L_15:
        /*0018*/ 	.byte	0x03, 0x50
        /*001a*/ 	.short	0x0000


	//----- nvinfo : EIATTR_MAXREG_COUNT
	.align		4
        /*001c*/ 	.byte	0x03, 0x1b
        /*001e*/ 	.short	0x00ff


	//----- nvinfo : EIATTR_MERCURY_ISA_VERSION
	.align		4
        /*0020*/ 	.byte	0x03, 0x5f
        /*0022*/ 	.short	0x0101


	//----- nvinfo : EIATTR_COOP_GROUP_MASK_REGIDS
	.align		4
        /*0024*/ 	.byte	0x04, 0x29
        /*0026*/ 	.short	(.L_17 - .L_16)


	//   ....[0]....
.L_16:
        /*0028*/ 	.word	0xffffffff


	//----- nvinfo : EIATTR_COOP_GROUP_INSTR_OFFSETS
	.align		4
.L_17:
        /*002c*/ 	.byte	0x04, 0x28
        /*002e*/ 	.short	(.L_19 - .L_18)


	//   ....[0]....
.L_18:
        /*0030*/ 	.word	0x000000e0


	//----- nvinfo : EIATTR_VRC_CTA_INIT_COUNT
	.align		4
.L_19:
        /*0034*/ 	.byte	0x02, 0x4a
	.zero		1
	.zero		1


	//----- nvinfo : EIATTR_EXIT_INSTR_OFFSETS
	.align		4
        /*0038*/ 	.byte	0x04, 0x1c
        /*003a*/ 	.short	(.L_21 - .L_20)


	//   ....[0]....
.L_20:
        /*003c*/ 	.word	0x00000120


	//----- nvinfo : EIATTR_CBANK_PARAM_SIZE
	.align		4
.L_21:
        /*0040*/ 	.byte	0x03, 0x19
        /*0042*/ 	.short	0x0008


	//----- nvinfo : EIATTR_PARAM_CBANK
	.align		4
        /*0044*/ 	.byte	0x04, 0x0a
        /*0046*/ 	.short	(.L_23 - .L_22)
	.align		4
.L_22:
        /*0048*/ 	.word	index@(.nv.constant0._Z8kernel32Pi)
        /*004c*/ 	.short	0x0380
        /*004e*/ 	.short	0x0008


	//----- nvinfo : EIATTR_SW_WAR
	.align		4
.L_23:
        /*0050*/ 	.byte	0x04, 0x36
        /*0052*/ 	.short	(.L_25 - .L_24)
.L_24:
        /*0054*/ 	.word	0x00000008
.L_25:


//--------------------- .nv.info._Z7kernel8PjS_   --------------------------
	.section	.nv.info._Z7kernel8PjS_,"",@"SHT_CUDA_INFO"
	.sectionflags	@""
	.align	4


	//----- nvinfo : EIATTR_CUDA_API_VERSION
	.align		4
        /*0000*/ 	.byte	0x04, 0x37
        /*0002*/ 	.short	(.L_27 - .L_26)
.L_26:
        /*0004*/ 	.word	0x00000082


	//----- nvinfo : EIATTR_KPARAM_INFO
	.align		4
.L_27:
        /*0008*/ 	.byte	0x04, 0x17
        /*000a*/ 	.short	(.L_29 - .L_28)
.L_28:
        /*000c*/ 	.word	0x00000000
        /*0010*/ 	.short	0x0001
        /*0012*/ 	.short	0x0008
        /*0014*/ 	.byte	0x00, 0xf5, 0x21, 0x00


	//----- nvinfo : EIATTR_KPARAM_INFO
	.align		4
.L_29:
        /*0018*/ 	.byte	0x04, 0x17
        /*001a*/ 	.short	(.L_31 - .L_30)
.L_30:
        /*001c*/ 	.word	0x00000000
        /*0020*/ 	.short	0x0000
        /*0022*/ 	.short	0x0000
        /*0024*/ 	.byte	0x00, 0xf5, 0x21, 0x00


	//----- nvinfo : EIATTR_SPARSE_MMA_MASK
	.align		4
.L_31:
        /*0028*/ 	.byte	0x03, 0x50
        /*002a*/ 	.short	0x0000


	//----- nvinfo : EIATTR_MAXREG_COUNT
	.align		4
        /*002c*/ 	.byte	0x03, 0x1b
        /*002e*/ 	.short	0x00ff


	//----- nvinfo : EIATTR_MERCURY_ISA_VERSION
	.align		4
        /*0030*/ 	.byte	0x03, 0x5f
        /*0032*/ 	.short	0x0101


	//----- nvinfo : EIATTR_COOP_GROUP_MASK_REGIDS
	.align		4
        /*0034*/ 	.byte	0x04, 0x29
        /*0036*/ 	.short	(.L_33 - .L_32)


	//   ....[0]....
.L_32:
        /*0038*/ 	.word	0x05000005


	//----- nvinfo : EIATTR_COOP_GROUP_INSTR_OFFSETS
	.align		4
.L_33:
        /*003c*/ 	.byte	0x04, 0x28
        /*003e*/ 	.short	(.L_35 - .L_34)


	//   ....[0]....
.L_34:
        /*0040*/ 	.word	0x00000100


	//----- nvinfo : EIATTR_VRC_CTA_INIT_COUNT
	.align		4
.L_35:
        /*0044*/ 	.byte	0x02, 0x4a
	.zero		1
	.zero		1


	//----- nvinfo : EIATTR_EXIT_INSTR_OFFSETS
	.align		4
        /*0048*/ 	.byte	0x04, 0x1c
        /*004a*/ 	.short	(.L_37 - .L_36)


	//   ....[0]....
.L_36:
        /*004c*/ 	.word	0x00000120


	//   ....[1]....
        /*0050*/ 	.word	0x00000280


	//----- nvinfo : EIATTR_CBANK_PARAM_SIZE
	.align		4
.L_37:
        /*0054*/ 	.byte	0x03, 0x19
        /*0056*/ 	.short	0x0010


	//----- nvinfo : EIATTR_PARAM_CBANK
	.align		4
        /*0058*/ 	.byte	0x04, 0x0a
        /*005a*/ 	.short	(.L_39 - .L_38)
	.align		4
.L_38:
        /*005c*/ 	.word	index@(.nv.constant0._Z7kernel8PjS_)
        /*0060*/ 	.short	0x0380
        /*0062*/ 	.short	0x0010


	//----- nvinfo : EIATTR_SW_WAR
	.align		4
.L_39:
        /*0064*/ 	.byte	0x04, 0x36
        /*0066*/ 	.short	(.L_41 - .L_40)
.L_40:
        /*0068*/ 	.word	0x00000008
.L_41:


//--------------------- .nv.callgraph             --------------------------
	.section	.nv.callgraph,"",@"SHT_CUDA_CALLGRAPH"
	.align	4
	.sectionentsize	8
	.align		4
        /*0000*/ 	.word	0x00000000
	.align		4
        /*0004*/ 	.word	0xffffffff
	.align		4
        /*0008*/ 	.word	0x00000000
	.align		4
        /*000c*/ 	.word	0xfffffffe
	.align		4
        /*0010*/ 	.word	0x00000000
	.align		4
        /*0014*/ 	.word	0xfffffffd
	.align		4
        /*0018*/ 	.word	0x00000000
	.align		4
        /*001c*/ 	.word	0xfffffffc


//--------------------- .text._Z8kernel32Pi       --------------------------
	.section	.text._Z8kernel32Pi,"ax",@progbits
	.align	128
        .global         _Z8kernel32Pi
        .type           _Z8kernel32Pi,@function
        .size           _Z8kernel32Pi,(.L_x_2 - _Z8kernel32Pi)
        .other          _Z8kernel32Pi,@"STO_CUDA_ENTRY STV_DEFAULT"
_Z8kernel32Pi:
.text._Z8kernel32Pi:
[----:B------:R-:W-:Y:S01]  /*0000*/  LDC R1, c[0x0][0x37c] ;  /* 0x0000df00ff017b82 */ /* 0x000fe20000000800 */
[----:B------:R-:W0:Y:S01]  /*0010*/  S2R R0, SR_TID.Y ;  /* 0x0000000000007919 */ /* 0x000e220000002200 */
[----:B------:R-:W1:Y:S01]  /*0020*/  LDCU UR4, c[0x0][0x360] ;  /* 0x00006c00ff0477ac */ /* 0x000e620008000800 */
[----:B------:R-:W0:Y:S01]  /*0030*/  S2R R5, SR_TID.Z ;  /* 0x0000000000057919 */ /* 0x000e220000002300 */
[----:B------:R-:W0:Y:S01]  /*0040*/  LDCU UR5, c[0x0][0x364] ;  /* 0x00006c80ff0577ac */ /* 0x000e220008000800 */
[----:B------:R-:W1:Y:S01]  /*0050*/  S2R R3, SR_TID.X ;  /* 0x0000000000037919 */ /* 0x000e620000002100 */
[----:B------:R-:W2:Y:S01]  /*0060*/  LDCU.64 UR6, c[0x0][0x380] ;  /* 0x00007000ff0677ac */ /* 0x000ea20008000a00 */
[----:B0-----:R-:W-:-:S04]  /*0070*/  IMAD R0, R5, UR5, R0 ;  /* 0x0000000505007c24 */ /* 0x001fc8000f8e0200 */
[----:B-1----:R-:W-:Y:S01]  /*0080*/  IMAD R0, R0, UR4, R3 ;  /* 0x0000000400007c24 */ /* 0x002fe2000f8e0203 */
[----:B------:R-:W0:Y:S03]  /*0090*/  LDCU.64 UR4, c[0x0][0x358] ;  /* 0x00006b00ff0477ac */ /* 0x000e260008000a00 */
[C---:B------:R-:W-:Y:S01]  /*00a0*/  IMAD.SHL.U32 R2, R0.reuse, 0x20, RZ ;  /* 0x0000002000027824 */ /* 0x040fe200078e00ff */
[----:B------:R-:W-:-:S04]  /*00b0*/  SHF.L.U32 R0, R0, 0x2, RZ ;  /* 0x0000000200007819 */ /* 0x000fc800000006ff */
[----:B------:R-:W-:Y:S02]  /*00c0*/  LOP3.LUT R4, R2, 0x3e0, RZ, 0xc0, !PT ;  /* 0x000003e002047812 */ /* 0x000fe400078ec0ff */
[----:B------:R-:W-:-:S03]  /*00d0*/  LOP3.LUT R0, R0, 0x7c, RZ, 0xc0, !PT ;  /* 0x0000007c00007812 */ /* 0x000fc600078ec0ff */
[----:B------:R-:W0:Y:S01]  /*00e0*/  SHFL.DOWN PT, R5, R4, 0x1, 0x1f ;  /* 0x08201f0004057f89 */ /* 0x000e2200000e0000 */
[----:B--2---:R-:W-:-:S05]  /*00f0*/  IADD3 R2, P0, PT, R0, UR6, RZ ;  /* 0x0000000600027c10 */ /* 0x004fca000ff1e0ff */
[----:B------:R-:W-:-:S05]  /*0100*/  IMAD.X R3, RZ, RZ, UR7, P0 ;  /* 0x00000007ff037e24 */ /* 0x000fca00080e06ff */
[----:B0-----:R-:W-:Y:S01]  /*0110*/  STG.E desc[UR4][R2.64], R5 ;  /* 0x0000000502007986 */ /* 0x001fe2000c101904 */
[----:B------:R-:W-:Y:S05]  /*0120*/  EXIT ;  /* 0x000000000000794d */ /* 0x000fea0003800000 */
.L_x_0:
[----:B------:R-:W-:-:S00]  /*0130*/  BRA `(.L_x_0) ;  /* 0xfffffffc00fc7947 */ /* 0x000fc0000383ffff */
[----:B------:R-:W-:-:S00]  /*0140*/  NOP ;  /* 0x0000000000007918 */ /* 0x000fc00000000000 */
        /* <DEDUP_REMOVED lines=11> */
.L_x_2:


//--------------------- .text._Z7kernel8PjS_      --------------------------
	.section	.text._Z7kernel8PjS_,"ax",@progbits
	.align	128
        .global         _Z7kernel8PjS_
        .type           _Z7kernel8PjS_,@function
        .size           _Z7kernel8PjS_,(.L_x_3 - _Z7kernel8PjS_)
        .other          _Z7kernel8PjS_,@"STO_CUDA_ENTRY STV_DEFAULT"
_Z7kernel8PjS_:
.text._Z7kernel8PjS_:
[----:B------:R-:W-:Y:S01]  /*0000*/  LDC R1, c[0x0][0x37c] ;  /* 0x0000df00ff017b82 */ /* 0x000fe20000000800 */
[----:B------:R-:W0:Y:S07]  /*0010*/  S2R R7, SR_TID.X ;  /* 0x0000000000077919 */ /* 0x000e2e0000002100 */
[----:B------:R-:W1:Y:S08]  /*0020*/  LDC.64 R8, c[0x0][0x358] ;  /* 0x0000d600ff087b82 */ /* 0x000e700000000a00 */
[----:B------:R-:W0:Y:S01]  /*0030*/  LDC.64 R2, c[0x0][0x380] ;  /* 0x0000e000ff027b82 */ /* 0x000e220000000a00 */
[----:B-1----:R-:W-:-:S02]  /*0040*/  R2UR UR4, R8 ;  /* 0x00000000080472ca */ /* 0x002fc400000e0000 */
[----:B------:R-:W-:Y:S01]  /*0050*/  R2UR UR5, R9 ;  /* 0x00000000090572ca */ /* 0x000fe200000e0000 */
[----:B0-----:R-:W-:-:S12]  /*0060*/  IMAD.WIDE.U32 R2, R7, 0x4, R2 ;  /* 0x0000000407027825 */ /* 0x001fd800078e0002 */
[----:B------:R-:W2:Y:S01]  /*0070*/  LDG.E R0, desc[UR4][R2.64] ;  /* 0x0000000402007981 */ /* 0x000ea2000c1e1900 */
[----:B------:R-:W-:Y:S01]  /*0080*/  IMAD.MOV.U32 R5, RZ, RZ, 0xff ;  /* 0x000000ffff057424 */ /* 0x000fe200078e00ff */
[----:B------:R-:W-:Y:S01]  /*0090*/  ISETP.NE.AND P0, PT, R7, 0x32, PT ;  /* 0x000000320700780c */ /* 0x000fe20003f05270 */
[----:B------:R-:W0:Y:S02]  /*00a0*/  S2R R4, SR_LANEID ;  /* 0x0000000000047919 */ /* 0x000e240000000000 */
[----:B0-----:R-:W-:-:S04]  /*00b0*/  LOP3.LUT R4, R4, 0xfffffff8, RZ, 0xc0, !PT ;  /* 0xfffffff804047812 */ /* 0x001fc800078ec0ff */
[----:B------:R-:W-:-:S04]  /*00c0*/  SHF.L.U32 R5, R5, R4, RZ ;  /* 0x0000000405057219 */ /* 0x000fc800000006ff */
[----:B------:R-:W-:Y:S05]  /*00d0*/  WARPSYNC R5 ;  /* 0x0000000005007348 */ /* 0x000fea0003800000 */
[----:B------:R-:W-:Y:S02]  /*00e0*/  R2UR UR4, R8 ;  /* 0x00000000080472ca */ /* 0x000fe400000e0000 */
[----:B------:R-:W-:Y:S01]  /*00f0*/  R2UR UR5, R9 ;  /* 0x00000000090572ca */ /* 0x000fe200000e0000 */
[----:B--2---:R-:W0:-:S12]  /*0100*/  SHFL.DOWN PT, R5, R0, 0x1, 0x181f ;  /* 0x08381f0000057f89 */ /* 0x004e1800000e0000 */
[----:B0-----:R0:W-:Y:S01]  /*0110*/  STG.E desc[UR4][R2.64], R5 ;  /* 0x0000000502007986 */ /* 0x0011e2000c101904 */
[----:B------:R-:W-:Y:S05]  /*0120*/  @P0 EXIT ;  /* 0x000000000000094d */ /* 0x000fea0003800000 */
[----:B------:R-:W1:Y:S01]  /*0130*/  S2R R0, SR_TID.Y ;  /* 0x0000000000007919 */ /* 0x000e620000002200 */
[----:B------:R-:W2:Y:S01]  /*0140*/  LDC R7, c[0x0][0x360] ;  /* 0x0000d800ff077b82 */ /* 0x000ea20000000800 */
[----:B------:R-:W2:Y:S01]  /*0150*/  LDCU UR4, c[0x0][0x364] ;  /* 0x00006c80ff0477ac */ /* 0x000ea20008000800 */
[C---:B------:R-:W-:Y:S01]  /*0160*/  R2UR UR6, R8.reuse ;  /* 0x00000000080672ca */ /* 0x040fe200000e0000 */
[----:B0-----:R-:W1:Y:S01]  /*0170*/  S2R R5, SR_TID.Z ;  /* 0x0000000000057919 */ /* 0x001e620000002300 */
[C---:B------:R-:W-:Y:S01]  /*0180*/  R2UR UR7, R9.reuse ;  /* 0x00000000090772ca */ /* 0x040fe200000e0000 */
[----:B------:R-:W0:Y:S01]  /*0190*/  LDCU UR5, c[0x0][0x368] ;  /* 0x00006d00ff0577ac */ /* 0x000e220008000800 */
[----:B------:R-:W-:Y:S02]  /*01a0*/  R2UR UR10, R8 ;  /* 0x00000000080a72ca */ /* 0x000fe400000e0000 */
[----:B------:R-:W3:Y:S01]  /*01b0*/  LDC.64 R2, c[0x0][0x388] ;  /* 0x0000e200ff027b82 */ /* 0x000ee20000000a00 */
[----:B------:R-:W-:-:S02]  /*01c0*/  R2UR UR11, R9 ;  /* 0x00000000090b72ca */ /* 0x000fc400000e0000 */
[----:B------:R-:W-:Y:S02]  /*01d0*/  R2UR UR8, R8 ;  /* 0x00000000080872ca */ /* 0x000fe400000e0000 */
[----:B------:R-:W-:Y:S01]  /*01e0*/  R2UR UR9, R9 ;  /* 0x00000000090972ca */ /* 0x000fe200000e0000 */
[----:B------:R-:W-:Y:S02]  /*01f0*/  IMAD.MOV.U32 R9, RZ, RZ, 0x8 ;  /* 0x00000008ff097424 */ /* 0x000fe400078e00ff */
[----:B--2---:R-:W-:-:S03]  /*0200*/  IMAD R4, R7, UR4, RZ ;  /* 0x0000000407047c24 */ /* 0x004fc6000f8e02ff */
[----:B---3--:R-:W-:Y:S01]  /*0210*/  STG.E desc[UR6][R2.64], R9 ;  /* 0x0000000902007986 */ /* 0x008fe2000c101906 */
[----:B-1----:R-:W-:-:S04]  /*0220*/  IMAD R0, R5, UR4, R0 ;  /* 0x0000000405007c24 */ /* 0x002fc8000f8e0200 */
[----:B------:R-:W-:Y:S02]  /*0230*/  IMAD R0, R0, R7, 0x2 ;  /* 0x0000000200007424 */ /* 0x000fe400078e0207 */
[----:B0-----:R-:W-:-:S03]  /*0240*/  IMAD R7, R4, UR5, RZ ;  /* 0x0000000504077c24 */ /* 0x001fc6000f8e02ff */
[----:B------:R-:W-:Y:S02]  /*0250*/  LOP3.LUT R5, R0, 0x7, RZ, 0xc0, !PT ;  /* 0x0000000700057812 */ /* 0x000fe400078ec0ff */
[----:B------:R-:W-:Y:S04]  /*0260*/  STG.E desc[UR10][R2.64+0x8], R7 ;  /* 0x0000080702007986 */ /* 0x000fe8000c10190a */
[----:B------:R-:W-:Y:S01]  /*0270*/  STG.E desc[UR8][R2.64+0x4], R5 ;  /* 0x0000040502007986 */ /* 0x000fe2000c101908 */
[----:B------:R-:W-:Y:S05]  /*0280*/  EXIT ;  /* 0x000000000000794d */ /* 0x000fea0003800000 */
.L_x_1:
        /* <DEDUP_REMOVED lines=15> */
.L_x_3:


//--------------------- .nv.shared.reserved.0     --------------------------
	.section	.nv.shared.reserved.0,"aw",@nobits
	.weak		__nv_reservedSMEM_offset_0_alias
	.size		__nv_reservedSMEM_offset_0_alias, 0, 64
	.other		__nv_reservedSMEM_offset_0_alias,@"STO_CUDA_RESERVED_SHARED STV_DEFAULT"
__nv_reservedSMEM_offset_0_alias:
	.zero		0
	.zero		64


//--------------------- .nv.constant0._Z8kernel32Pi --------------------------
	.section	.nv.constant0._Z8kernel32Pi,"a",@progbits
	.sectionflags	@""
	.align	4
.nv.constant0._Z8kernel32Pi:
	.zero		904


//--------------------- .nv.constant0._Z7kernel8PjS_ --------------------------
	.section	.nv.constant0._Z7kernel8PjS_,"a",@progbits
	.sectionflags	@""
	.align	4
.nv.constant0._Z7kernel8PjS_:
	.zero		912


//--------------------- SYMBOLS --------------------------

	.type		.nv.reservedSmem.offset0,@object
	.size		.nv.reservedSmem.offset0,0x4
